//
// Generated by NVIDIA NVVM Compiler
//
// Compiler Build ID: CL-36424714
// Cuda compilation tools, release 13.0, V13.0.88
// Based on NVVM 20.0.0
//

.version 9.0
.target sm_100
.address_size 64

	// .globl	_Z14doubleElementsPmi

.visible .entry _Z14doubleElementsPmi(
	.param .u64 .ptr .align 1 _Z14doubleElementsPmi_param_0,
	.param .u32 _Z14doubleElementsPmi_param_1
)
{
	.reg .pred 	%p<7>;
	.reg .b32 	%r<34>;
	.reg .b64 	%rd<21>;

	ld.param.u64 	%rd2, [_Z14doubleElementsPmi_param_0];
	ld.param.u32 	%r12, [_Z14doubleElementsPmi_param_1];
	cvta.to.global.u64 	%rd1, %rd2;
	mov.u32 	%r13, %ctaid.x;
	mov.u32 	%r14, %ntid.x;
	mov.u32 	%r15, %tid.x;
	mad.lo.s32 	%r32, %r13, %r14, %r15;
	mov.u32 	%r16, %nctaid.x;
	mul.lo.s32 	%r2, %r16, %r14;
	add.s32 	%r17, %r12, %r2;
	setp.ge.s32 	%p1, %r32, %r17;
	@%p1 bra 	$L__BB0_7;
	max.s32 	%r18, %r12, %r32;
	setp.lt.s32 	%p2, %r32, %r12;
	selp.u32 	%r19, 1, 0, %p2;
	add.s32 	%r20, %r32, %r19;
	sub.s32 	%r21, %r18, %r20;
	max.u32 	%r22, %r2, 1;
	div.u32 	%r23, %r21, %r22;
	add.s32 	%r3, %r23, %r19;
	and.b32  	%r24, %r3, 3;
	setp.eq.s32 	%p3, %r24, 3;
	@%p3 bra 	$L__BB0_4;
	add.s32 	%r25, %r3, 1;
	and.b32  	%r26, %r25, 3;
	neg.s32 	%r30, %r26;
$L__BB0_3:
	.pragma "nounroll";
	mul.wide.s32 	%rd3, %r32, 8;
	add.s64 	%rd4, %rd1, %rd3;
	ld.global.u64 	%rd5, [%rd4];
	shl.b64 	%rd6, %rd5, 1;
	st.global.u64 	[%rd4], %rd6;
	add.s32 	%r32, %r32, %r2;
	add.s32 	%r30, %r30, 1;
	setp.ne.s32 	%p4, %r30, 0;
	@%p4 bra 	$L__BB0_3;
$L__BB0_4:
	setp.lt.u32 	%p5, %r3, 3;
	@%p5 bra 	$L__BB0_7;
	mul.wide.s32 	%rd11, %r2, 8;
	shl.b32 	%r27, %r2, 1;
$L__BB0_6:
	mul.wide.s32 	%rd7, %r32, 8;
	add.s64 	%rd8, %rd1, %rd7;
	ld.global.u64 	%rd9, [%rd8];
	shl.b64 	%rd10, %rd9, 1;
	st.global.u64 	[%rd8], %rd10;
	add.s64 	%rd12, %rd8, %rd11;
	ld.global.u64 	%rd13, [%rd12];
	shl.b64 	%rd14, %rd13, 1;
	st.global.u64 	[%rd12], %rd14;
	add.s32 	%r28, %r32, %r27;
	add.s64 	%rd15, %rd12, %rd11;
	ld.global.u64 	%rd16, [%rd15];
	shl.b64 	%rd17, %rd16, 1;
	st.global.u64 	[%rd15], %rd17;
	add.s32 	%r29, %r28, %r2;
	add.s64 	%rd18, %rd15, %rd11;
	ld.global.u64 	%rd19, [%rd18];
	shl.b64 	%rd20, %rd19, 1;
	st.global.u64 	[%rd18], %rd20;
	add.s32 	%r32, %r29, %r2;
	setp.lt.s32 	%p6, %r29, %r12;
	@%p6 bra 	$L__BB0_6;
$L__BB0_7:
	ret;

}


// ===== COMPILED SASS (sm_100) =====

	.target	sm_100

	.elftype	@"ET_EXEC"


//--------------------- .note.nv.tkinfo           --------------------------
	.section	.note.nv.tkinfo,"",@"SHT_NOTE"
	.sectionflags	@"SHF_NOTE_NV_TKINFO"
	.tkinfo
        /*0018*/ 	.word	0x00000002
        /*0030*/ 	.string	""
        /*0030*/ 	.string	"ptxas"
        /*0030*/ 	.string	"Cuda compilation tools, release 13.0, V13.0.88"
        /*0030*/ 	.string	"Build cuda_13.0.r13.0/compiler.36424714_0"
        /*0030*/ 	.string	"-arch sm_100 -m 64 "



//--------------------- .note.nv.cuinfo           --------------------------
	.section	.note.nv.cuinfo,"",@"SHT_NOTE"
	.sectionflags	@"SHF_NOTE_NV_CUINFO"
        /*0018*/ 	.short	0x0002
        /*001a*/ 	.short	0x0064
        /*001c*/ 	.short	0x0082
	.zero		2


//--------------------- .nv.info                  --------------------------
	.section	.nv.info,"",@"SHT_CUDA_INFO"
	.align	4


	//----- nvinfo : EIATTR_REGCOUNT
	.align		4
        /*0000*/ 	.byte	0x04, 0x2f
        /*0002*/ 	.short	(.L_1 - .L_0)
	.align		4
.L_0:
        /*0004*/ 	.word	index@(_Z14doubleElementsPmi)
        /*0008*/ 	.word	0x00000016


	//----- nvinfo : EIATTR_FRAME_SIZE
	.align		4
.L_1:
        /*000c*/ 	.byte	0x04, 0x11
        /*000e*/ 	.short	(.L_3 - .L_2)
	.align		4
.L_2:
        /*0010*/ 	.word	index@(_Z14doubleElementsPmi)
        /*0014*/ 	.word	0x00000000


	//----- nvinfo : EIATTR_MIN_STACK_SIZE
	.align		4
.L_3:
        /*0018*/ 	.byte	0x04, 0x12
        /*001a*/ 	.short	(.L_5 - .L_4)
	.align		4
.L_4:
        /*001c*/ 	.word	index@(_Z14doubleElementsPmi)
        /*0020*/ 	.word	0x00000000
.L_5:


//--------------------- .nv.compat                --------------------------
	.section	.nv.compat,"",@"SHT_CUDA_COMPAT_INFO"
	.align	4
        /*0000*/ 	.byte	0x02, 0x09, 0x00, 0x00, 0x02, 0x02, 0x01, 0x00, 0x02, 0x05, 0x05, 0x00, 0x03, 0x07, 0x01, 0x01
        /*0010*/ 	.byte	0x02, 0x03, 0x00, 0x00, 0x02, 0x06, 0x01, 0x00, 0x04, 0x0b, 0x08, 0x00, 0x09, 0x00, 0x00, 0x00
        /*0020*/ 	.byte	0x00, 0x00, 0x00, 0x00


//--------------------- .nv.info._Z14doubleElementsPmi --------------------------
	.section	.nv.info._Z14doubleElementsPmi,"",@"SHT_CUDA_INFO"
	.sectionflags	@""
	.align	4


	//----- nvinfo : EIATTR_CUDA_API_VERSION
	.align		4
        /*0000*/ 	.byte	0x04, 0x37
        /*0002*/ 	.short	(.L_7 - .L_6)
.L_6:
        /*0004*/ 	.word	0x00000082


	//----- nvinfo : EIATTR_KPARAM_INFO
	.align		4
.L_7:
        /*0008*/ 	.byte	0x04, 0x17
        /*000a*/ 	.short	(.L_9 - .L_8)
.L_8:
        /*000c*/ 	.word	0x00000000
        /*0010*/ 	.short	0x0001
        /*0012*/ 	.short	0x0008
        /*0014*/ 	.byte	0x00, 0xf0, 0x11, 0x00


	//----- nvinfo : EIATTR_KPARAM_INFO
	.align		4
.L_9:
        /*0018*/ 	.byte	0x04, 0x17
        /*001a*/ 	.short	(.L_11 - .L_10)
.L_10:
        /*001c*/ 	.word	0x00000000
        /*0020*/ 	.short	0x0000
        /*0022*/ 	.short	0x0000
        /*0024*/ 	.byte	0x00, 0xf5, 0x21, 0x00


	//----- nvinfo : EIATTR_SPARSE_MMA_MASK
	.align		4
.L_11:
        /*0028*/ 	.byte	0x03, 0x50
        /*002a*/ 	.short	0x0000


	//----- nvinfo : EIATTR_MAXREG_COUNT
	.align		4
        /*002c*/ 	.byte	0x03, 0x1b
        /*002e*/ 	.short	0x00ff


	//----- nvinfo : EIATTR_MERCURY_ISA_VERSION
	.align		4
        /*0030*/ 	.byte	0x03, 0x5f
        /*0032*/ 	.short	0x0101


	//----- nvinfo : EIATTR_VRC_CTA_INIT_COUNT
	.align		4
        /*0034*/ 	.byte	0x02, 0x4a
	.zero		1
	.zero		1


	//----- nvinfo : EIATTR_EXIT_INSTR_OFFSETS
	.align		4
        /*0038*/ 	.byte	0x04, 0x1c
        /*003a*/ 	.short	(.L_13 - .L_12)


	//   ....[0]....
.L_12:
        /*003c*/ 	.word	0x000000a0


	//   ....[1]....
        /*0040*/ 	.word	0x00000380


	//   ....[2]....
        /*0044*/ 	.word	0x00000520


	//----- nvinfo : EIATTR_CRS_STACK_SIZE
	.align		4
.L_13:
        /*0048*/ 	.byte	0x04, 0x1e
        /*004a*/ 	.short	(.L_15 - .L_14)
.L_14:
        /*004c*/ 	.word	0x00000000


	//----- nvinfo : EIATTR_CBANK_PARAM_SIZE
	.align		4
.L_15:
        /*0050*/ 	.byte	0x03, 0x19
        /*0052*/ 	.short	0x000c


	//----- nvinfo : EIATTR_PARAM_CBANK
	.align		4
        /*0054*/ 	.byte	0x04, 0x0a
        /*0056*/ 	.short	(.L_17 - .L_16)
	.align		4
.L_16:
        /*0058*/ 	.word	index@(.nv.constant0._Z14doubleElementsPmi)
        /*005c*/ 	.short	0x0380
        /*005e*/ 	.short	0x000c


	//----- nvinfo : EIATTR_SW_WAR
	.align		4
.L_17:
        /*0060*/ 	.byte	0x04, 0x36
        /*0062*/ 	.short	(.L_19 - .L_18)
.L_18:
        /*0064*/ 	.word	0x00000008
.L_19:


//--------------------- .nv.callgraph             --------------------------
	.section	.nv.callgraph,"",@"SHT_CUDA_CALLGRAPH"
	.align	4
	.sectionentsize	8
	.align		4
        /*0000*/ 	.word	0x00000000
	.align		4
        /*0004*/ 	.word	0xffffffff
	.align		4
        /*0008*/ 	.word	0x00000000
	.align		4
        /*000c*/ 	.word	0xfffffffe
	.align		4
        /*0010*/ 	.word	0x00000000
	.align		4
        /*0014*/ 	.word	0xfffffffd
	.align		4
        /*0018*/ 	.word	0x00000000
	.align		4
        /*001c*/ 	.word	0xfffffffc


//--------------------- .text._Z14doubleElementsPmi --------------------------
	.section	.text._Z14doubleElementsPmi,"ax",@progbits
	.align	128
        .global         _Z14doubleElementsPmi
        .type           _Z14doubleElementsPmi,@function
        .size           _Z14doubleElementsPmi,(.L_x_5 - _Z14doubleElementsPmi)
        .other          _Z14doubleElementsPmi,@"STO_CUDA_ENTRY STV_DEFAULT"
_Z14doubleElementsPmi:
.text._Z14doubleElementsPmi:
[----:B------:R-:W-:Y:S01]  /*0000*/  LDC R1, c[0x0][0x37c] ;  /* 0x0000df00ff017b82 */ /* 0x000fe20000000800 */
[----:B------:R-:W0:Y:S07]  /*0010*/  S2R R2, SR_TID.X ;  /* 0x0000000000027919 */ /* 0x000e2e0000002100 */
[----:B------:R-:W1:Y:S01]  /*0020*/  LDC R5, c[0x0][0x360] ;  /* 0x0000d800ff057b82 */ /* 0x000e620000000800 */
[----:B------:R-:W1:Y:S01]  /*0030*/  LDCU UR5, c[0x0][0x370] ;  /* 0x00006e00ff0577ac */ /* 0x000e620008000800 */
[----:B------:R-:W2:Y:S06]  /*0040*/  LDCU UR6, c[0x0][0x388] ;  /* 0x00007100ff0677ac */ /* 0x000eac0008000800 */
[----:B------:R-:W0:Y:S01]  /*0050*/  S2UR UR4, SR_CTAID.X ;  /* 0x00000000000479c3 */ /* 0x000e220000002500 */
[----:B-1----:R-:W-:-:S02]  /*0060*/  IMAD R0, R5, UR5, RZ ;  /* 0x0000000505007c24 */ /* 0x002fc4000f8e02ff */
[----:B0-----:R-:W-:Y:S02]  /*0070*/  IMAD R5, R5, UR4, R2 ;  /* 0x0000000405057c24 */ /* 0x001fe4000f8e0202 */
[----:B--2---:R-:W-:-:S05]  /*0080*/  VIADD R2, R0, UR6 ;  /* 0x0000000600027c36 */ /* 0x004fca0008000000 */
[----:B------:R-:W-:-:S13]  /*0090*/  ISETP.GE.AND P0, PT, R5, R2, PT ;  /* 0x000000020500720c */ /* 0x000fda0003f06270 */
[----:B------:R-:W-:Y:S05]  /*00a0*/  @P0 EXIT ;  /* 0x000000000000094d */ /* 0x000fea0003800000 */
[----:B------:R-:W-:Y:S01]  /*00b0*/  VIMNMX.U32 R7, PT, PT, R0, 0x1, !PT ;  /* 0x0000000100077848 */ /* 0x000fe20007fe0000 */
[----:B------:R-:W0:Y:S01]  /*00c0*/  LDCU.64 UR4, c[0x0][0x358] ;  /* 0x00006b00ff0477ac */ /* 0x000e220008000a00 */
[C---:B------:R-:W-:Y:S01]  /*00d0*/  ISETP.GE.AND P0, PT, R5.reuse, UR6, PT ;  /* 0x0000000605007c0c */ /* 0x040fe2000bf06270 */
[----:B------:R-:W-:Y:S01]  /*00e0*/  BSSY.RECONVERGENT B0, `(.L_x_0) ;  /* 0x0000029000007945 */ /* 0x000fe20003800200 */
[----:B------:R-:W1:Y:S01]  /*00f0*/  I2F.U32.RP R8, R7 ;  /* 0x0000000700087306 */ /* 0x000e620000209000 */
[----:B------:R-:W-:Y:S01]  /*0100*/  IMAD.MOV R9, RZ, RZ, -R7 ;  /* 0x000000ffff097224 */ /* 0x000fe200078e0a07 */
[----:B------:R-:W-:Y:S02]  /*0110*/  VIMNMX R4, PT, PT, R5, UR6, !PT ;  /* 0x0000000605047c48 */ /* 0x000fe4000ffe0100 */
[----:B------:R-:W-:Y:S02]  /*0120*/  SEL R6, RZ, 0x1, P0 ;  /* 0x00000001ff067807 */ /* 0x000fe40000000000 */
[----:B------:R-:W-:-:S02]  /*0130*/  ISETP.NE.U32.AND P2, PT, R7, RZ, PT ;  /* 0x000000ff0700720c */ /* 0x000fc40003f45070 */
[----:B------:R-:W-:Y:S01]  /*0140*/  IADD3 R4, PT, PT, R4, -R5, -R6 ;  /* 0x8000000504047210 */ /* 0x000fe20007ffe806 */
[----:B-1----:R-:W1:Y:S02]  /*0150*/  MUFU.RCP R8, R8 ;  /* 0x0000000800087308 */ /* 0x002e640000001000 */
[----:B-1----:R-:W-:-:S06]  /*0160*/  VIADD R2, R8, 0xffffffe ;  /* 0x0ffffffe08027836 */ /* 0x002fcc0000000000 */
[----:B------:R1:W2:Y:S02]  /*0170*/  F2I.FTZ.U32.TRUNC.NTZ R3, R2 ;  /* 0x0000000200037305 */ /* 0x0002a4000021f000 */
[----:B-1----:R-:W-:Y:S02]  /*0180*/  HFMA2 R2, -RZ, RZ, 0, 0 ;  /* 0x00000000ff027431 */ /* 0x002fe400000001ff */
[----:B--2---:R-:W-:-:S04]  /*0190*/  IMAD R9, R9, R3, RZ ;  /* 0x0000000309097224 */ /* 0x004fc800078e02ff */
[----:B------:R-:W-:-:S06]  /*01a0*/  IMAD.HI.U32 R3, R3, R9, R2 ;  /* 0x0000000903037227 */ /* 0x000fcc00078e0002 */
[----:B------:R-:W-:-:S04]  /*01b0*/  IMAD.HI.U32 R9, R3, R4, RZ ;  /* 0x0000000403097227 */ /* 0x000fc800078e00ff */
[----:B------:R-:W-:-:S04]  /*01c0*/  IMAD.MOV R2, RZ, RZ, -R9 ;  /* 0x000000ffff027224 */ /* 0x000fc800078e0a09 */
[----:B------:R-:W-:Y:S02]  /*01d0*/  IMAD R4, R7, R2, R4 ;  /* 0x0000000207047224 */ /* 0x000fe400078e0204 */
[----:B------:R-:W1:Y:S03]  /*01e0*/  LDC.64 R2, c[0x0][0x380] ;  /* 0x0000e000ff027b82 */ /* 0x000e660000000a00 */
[----:B------:R-:W-:-:S13]  /*01f0*/  ISETP.GE.U32.AND P0, PT, R4, R7, PT ;  /* 0x000000070400720c */ /* 0x000fda0003f06070 */
[----:B------:R-:W-:Y:S01]  /*0200*/  @P0 IMAD.IADD R4, R4, 0x1, -R7 ;  /* 0x0000000104040824 */ /* 0x000fe200078e0a07 */
[----:B------:R-:W-:-:S04]  /*0210*/  @P0 IADD3 R9, PT, PT, R9, 0x1, RZ ;  /* 0x0000000109090810 */ /* 0x000fc80007ffe0ff */
[----:B------:R-:W-:-:S13]  /*0220*/  ISETP.GE.U32.AND P1, PT, R4, R7, PT ;  /* 0x000000070400720c */ /* 0x000fda0003f26070 */
[----:B------:R-:W-:Y:S01]  /*0230*/  @P1 VIADD R9, R9, 0x1 ;  /* 0x0000000109091836 */ /* 0x000fe20000000000 */
[----:B------:R-:W-:-:S05]  /*0240*/  @!P2 LOP3.LUT R9, RZ, R7, RZ, 0x33, !PT ;  /* 0x00000007ff09a212 */ /* 0x000fca00078e33ff */
[----:B------:R-:W-:-:S05]  /*0250*/  IMAD.IADD R4, R6, 0x1, R9 ;  /* 0x0000000106047824 */ /* 0x000fca00078e0209 */
[C---:B------:R-:W-:Y:S02]  /*0260*/  LOP3.LUT R6, R4.reuse, 0x3, RZ, 0xc0, !PT ;  /* 0x0000000304067812 */ /* 0x040fe400078ec0ff */
[----:B------:R-:W-:Y:S02]  /*0270*/  ISETP.GE.U32.AND P1, PT, R4, 0x3, PT ;  /* 0x000000030400780c */ /* 0x000fe40003f26070 */
[----:B------:R-:W-:-:S13]  /*0280*/  ISETP.NE.AND P0, PT, R6, 0x3, PT ;  /* 0x000000030600780c */ /* 0x000fda0003f05270 */
[----:B01----:R-:W-:Y:S05]  /*0290*/  @!P0 BRA `(.L_x_1) ;  /* 0x0000000000348947 */ /* 0x003fea0003800000 */
[----:B------:R-:W0:Y:S01]  /*02a0*/  LDC.64 R10, c[0x0][0x380] ;  /* 0x0000e000ff0a7b82 */ /* 0x000e220000000a00 */
[----:B------:R-:W-:-:S04]  /*02b0*/  IADD3 R4, PT, PT, R4, 0x1, RZ ;  /* 0x0000000104047810 */ /* 0x000fc80007ffe0ff */
[----:B------:R-:W-:-:S05]  /*02c0*/  LOP3.LUT R4, R4, 0x3, RZ, 0xc0, !PT ;  /* 0x0000000304047812 */ /* 0x000fca00078ec0ff */
[----:B------:R-:W-:-:S07]  /*02d0*/  IMAD.MOV R4, RZ, RZ, -R4 ;  /* 0x000000ffff047224 */ /* 0x000fce00078e0a04 */
.L_x_2:
[----:B01----:R-:W-:-:S05]  /*02e0*/  IMAD.WIDE R6, R5, 0x8, R10 ;  /* 0x0000000805067825 */ /* 0x003fca00078e020a */
[----:B------:R-:W2:Y:S01]  /*02f0*/  LDG.E.64 R8, desc[UR4][R6.64] ;  /* 0x0000000406087981 */ /* 0x000ea2000c1e1b00 */
[----:B------:R-:W-:Y:S01]  /*0300*/  IADD3 R4, PT, PT, R4, 0x1, RZ ;  /* 0x0000000104047810 */ /* 0x000fe20007ffe0ff */
[----:B------:R-:W-:-:S03]  /*0310*/  IMAD.IADD R5, R0, 0x1, R5 ;  /* 0x0000000100057824 */ /* 0x000fc600078e0205 */
[----:B------:R-:W-:Y:S02]  /*0320*/  ISETP.NE.AND P0, PT, R4, RZ, PT ;  /* 0x000000ff0400720c */ /* 0x000fe40003f05270 */
[C---:B--2---:R-:W-:Y:S01]  /*0330*/  SHF.L.U64.HI R9, R8.reuse, 0x1, R9 ;  /* 0x0000000108097819 */ /* 0x044fe20000010209 */
[----:B------:R-:W-:-:S05]  /*0340*/  IMAD.SHL.U32 R8, R8, 0x2, RZ ;  /* 0x0000000208087824 */ /* 0x000fca00078e00ff */
[----:B------:R1:W-:Y:S05]  /*0350*/  STG.E.64 desc[UR4][R6.64], R8 ;  /* 0x0000000806007986 */ /* 0x0003ea000c101b04 */
[----:B------:R-:W-:Y:S05]  /*0360*/  @P0 BRA `(.L_x_2) ;  /* 0xfffffffc00dc0947 */ /* 0x000fea000383ffff */
.L_x_1:
[----:B------:R-:W-:Y:S05]  /*0370*/  BSYNC.RECONVERGENT B0 ;  /* 0x0000000000007941 */ /* 0x000fea0003800200 */
.L_x_0:
[----:B------:R-:W-:Y:S05]  /*0380*/  @!P1 EXIT ;  /* 0x000000000000994d */ /* 0x000fea0003800000 */
.L_x_3:
[----:B------:R-:W-:-:S05]  /*0390*/  IMAD.WIDE R18, R5, 0x8, R2 ;  /* 0x0000000805127825 */ /* 0x000fca00078e0202 */
[----:B-12---:R-:W2:Y:S02]  /*03a0*/  LDG.E.64 R6, desc[UR4][R18.64] ;  /* 0x0000000412067981 */ /* 0x006ea4000c1e1b00 */
[C---:B--2---:R-:W-:Y:S01]  /*03b0*/  SHF.L.U64.HI R13, R6.reuse, 0x1, R7 ;  /* 0x00000001060d7819 */ /* 0x044fe20000010207 */
[----:B------:R-:W-:Y:S02]  /*03c0*/  IMAD.SHL.U32 R12, R6, 0x2, RZ ;  /* 0x00000002060c7824 */ /* 0x000fe400078e00ff */
[----:B------:R-:W-:-:S03]  /*03d0*/  IMAD.WIDE R6, R0, 0x8, R18 ;  /* 0x0000000800067825 */ /* 0x000fc600078e0212 */
[----:B------:R0:W-:Y:S04]  /*03e0*/  STG.E.64 desc[UR4][R18.64], R12 ;  /* 0x0000000c12007986 */ /* 0x0001e8000c101b04 */
[----:B------:R-:W2:Y:S02]  /*03f0*/  LDG.E.64 R8, desc[UR4][R6.64] ;  /* 0x0000000406087981 */ /* 0x000ea4000c1e1b00 */
[C---:B--2---:R-:W-:Y:S02]  /*0400*/  SHF.L.U64.HI R15, R8.reuse, 0x1, R9 ;  /* 0x00000001080f7819 */ /* 0x044fe40000010209 */
[----:B------:R-:W-:Y:S01]  /*0410*/  SHF.L.U32 R14, R8, 0x1, RZ ;  /* 0x00000001080e7819 */ /* 0x000fe200000006ff */
[----:B------:R-:W-:-:S04]  /*0420*/  IMAD.WIDE R8, R0, 0x8, R6 ;  /* 0x0000000800087825 */ /* 0x000fc800078e0206 */
[----:B------:R2:W-:Y:S04]  /*0430*/  STG.E.64 desc[UR4][R6.64], R14 ;  /* 0x0000000e06007986 */ /* 0x0005e8000c101b04 */
[----:B------:R-:W3:Y:S02]  /*0440*/  LDG.E.64 R10, desc[UR4][R8.64] ;  /* 0x00000004080a7981 */ /* 0x000ee4000c1e1b00 */
[C---:B---3--:R-:W-:Y:S01]  /*0450*/  SHF.L.U64.HI R17, R10.reuse, 0x1, R11 ;  /* 0x000000010a117819 */ /* 0x048fe2000001020b */
[----:B------:R-:W-:Y:S02]  /*0460*/  IMAD.SHL.U32 R16, R10, 0x2, RZ ;  /* 0x000000020a107824 */ /* 0x000fe400078e00ff */
[----:B------:R-:W-:-:S03]  /*0470*/  IMAD.WIDE R10, R0, 0x8, R8 ;  /* 0x00000008000a7825 */ /* 0x000fc600078e0208 */
[----:B------:R2:W-:Y:S04]  /*0480*/  STG.E.64 desc[UR4][R8.64], R16 ;  /* 0x0000001008007986 */ /* 0x0005e8000c101b04 */
[----:B0-----:R-:W3:Y:S01]  /*0490*/  LDG.E.64 R12, desc[UR4][R10.64] ;  /* 0x000000040a0c7981 */ /* 0x001ee2000c1e1b00 */
[----:B------:R-:W-:-:S05]  /*04a0*/  LEA R5, R0, R5, 0x1 ;  /* 0x0000000500057211 */ /* 0x000fca00078e08ff */
[----:B------:R-:W-:-:S05]  /*04b0*/  IMAD.IADD R5, R0, 0x1, R5 ;  /* 0x0000000100057824 */ /* 0x000fca00078e0205 */
[----:B------:R-:W-:Y:S02]  /*04c0*/  ISETP.GE.AND P0, PT, R5, UR6, PT ;  /* 0x0000000605007c0c */ /* 0x000fe4000bf06270 */
[----:B------:R-:W-:Y:S02]  /*04d0*/  IADD3 R5, PT, PT, R0, R5, RZ ;  /* 0x0000000500057210 */ /* 0x000fe40007ffe0ff */
[C---:B---3--:R-:W-:Y:S01]  /*04e0*/  SHF.L.U64.HI R13, R12.reuse, 0x1, R13 ;  /* 0x000000010c0d7819 */ /* 0x048fe2000001020d */
[----:B------:R-:W-:-:S05]  /*04f0*/  IMAD.SHL.U32 R12, R12, 0x2, RZ ;  /* 0x000000020c0c7824 */ /* 0x000fca00078e00ff */
[----:B------:R2:W-:Y:S03]  /*0500*/  STG.E.64 desc[UR4][R10.64], R12 ;  /* 0x0000000c0a007986 */ /* 0x0005e6000c101b04 */
[----:B------:R-:W-:Y:S05]  /*0510*/  @!P0 BRA `(.L_x_3) ;  /* 0xfffffffc009c8947 */ /* 0x000fea000383ffff */
[----:B------:R-:W-:Y:S05]  /*0520*/  EXIT ;  /* 0x000000000000794d */ /* 0x000fea0003800000 */
.L_x_4:
[----:B------:R-:W-:-:S00]  /*0530*/  BRA `(.L_x_4) ;  /* 0xfffffffc00fc7947 */ /* 0x000fc0000383ffff */
[----:B------:R-:W-:-:S00]  /*0540*/  NOP ;  /* 0x0000000000007918 */ /* 0x000fc00000000000 */
        /* <DEDUP_REMOVED lines=11> */
.L_x_5:


//--------------------- .nv.shared.reserved.0     --------------------------
	.section	.nv.shared.reserved.0,"aw",@nobits
	.weak		__nv_reservedSMEM_offset_0_alias
	.size		__nv_reservedSMEM_offset_0_alias, 0, 64
	.other		__nv_reservedSMEM_offset_0_alias,@"STO_CUDA_RESERVED_SHARED STV_DEFAULT"
__nv_reservedSMEM_offset_0_alias:
	.zero		0
	.zero		64


//--------------------- .nv.constant0._Z14doubleElementsPmi --------------------------
	.section	.nv.constant0._Z14doubleElementsPmi,"a",@progbits
	.sectionflags	@""
	.align	4
.nv.constant0._Z14doubleElementsPmi:
	.zero		908


//--------------------- SYMBOLS --------------------------

	.type		.nv.reservedSmem.offset0,@object
	.size		.nv.reservedSmem.offset0,0x4
